//
// Generated by NVIDIA NVVM Compiler
//
// Compiler Build ID: CL-36424714
// Cuda compilation tools, release 13.0, V13.0.88
// Based on NVVM 20.0.0
//

.version 9.0
.target sm_100
.address_size 64

	// .globl	_Z16quicksort_kernelPfPiS0_i

.visible .entry _Z16quicksort_kernelPfPiS0_i(
	.param .u64 .ptr .align 1 _Z16quicksort_kernelPfPiS0_i_param_0,
	.param .u64 .ptr .align 1 _Z16quicksort_kernelPfPiS0_i_param_1,
	.param .u64 .ptr .align 1 _Z16quicksort_kernelPfPiS0_i_param_2,
	.param .u32 _Z16quicksort_kernelPfPiS0_i_param_3
)
{
	.reg .pred 	%p<30>;
	.reg .b32 	%r<112>;
	.reg .b32 	%f<34>;
	.reg .b64 	%rd<60>;

	ld.param.u64 	%rd10, [_Z16quicksort_kernelPfPiS0_i_param_0];
	ld.param.u64 	%rd11, [_Z16quicksort_kernelPfPiS0_i_param_1];
	ld.param.u64 	%rd12, [_Z16quicksort_kernelPfPiS0_i_param_2];
	ld.param.u32 	%r62, [_Z16quicksort_kernelPfPiS0_i_param_3];
	cvta.to.global.u64 	%rd1, %rd10;
	cvta.to.global.u64 	%rd2, %rd12;
	cvta.to.global.u64 	%rd3, %rd11;
	mov.u32 	%r63, %tid.x;
	mov.u32 	%r64, %ctaid.x;
	mov.u32 	%r65, %ntid.x;
	mul.lo.s32 	%r66, %r65, %r64;
	neg.s32 	%r67, %r66;
	setp.ne.s32 	%p1, %r63, %r67;
	@%p1 bra 	$L__BB0_2;
	mov.b32 	%r68, 0;
	st.global.u32 	[%rd3], %r68;
	add.s32 	%r69, %r62, -1;
	st.global.u32 	[%rd3+4], %r69;
	mov.b32 	%r70, 1;
	st.global.u32 	[%rd2], %r70;
$L__BB0_2:
	bar.sync 	0;
	ld.global.u32 	%r111, [%rd2];
	setp.lt.s32 	%p2, %r111, 0;
	@%p2 bra 	$L__BB0_50;
	add.s64 	%rd4, %rd1, 16;
$L__BB0_4:
	mul.wide.u32 	%rd13, %r111, 4;
	add.s64 	%rd14, %rd3, %rd13;
	ld.global.u32 	%r3, [%rd14];
	ld.global.u32 	%r4, [%rd14+-4];
	add.s32 	%r71, %r111, -2;
	st.global.u32 	[%rd2], %r71;
	mul.wide.s32 	%rd15, %r3, 4;
	add.s64 	%rd5, %rd1, %rd15;
	ld.global.f32 	%f1, [%rd5];
	add.s32 	%r86, %r4, -1;
	setp.ge.s32 	%p3, %r4, %r3;
	@%p3 bra 	$L__BB0_45;
	sub.s32 	%r6, %r3, %r4;
	and.b32  	%r7, %r6, 7;
	sub.s32 	%r73, %r4, %r3;
	setp.gt.u32 	%p4, %r73, -8;
	mov.u32 	%r95, %r4;
	@%p4 bra 	$L__BB0_24;
	and.b32  	%r74, %r6, -8;
	neg.s32 	%r83, %r74;
	mov.u32 	%r95, %r4;
$L__BB0_7:
	.pragma "nounroll";
	mul.wide.s32 	%rd16, %r95, 4;
	add.s64 	%rd6, %rd4, %rd16;
	ld.global.f32 	%f2, [%rd6+-16];
	setp.gtu.f32 	%p5, %f2, %f1;
	@%p5 bra 	$L__BB0_9;
	add.s32 	%r12, %r86, 1;
	mul.wide.s32 	%rd17, %r86, 4;
	add.s64 	%rd18, %rd1, %rd17;
	ld.global.f32 	%f17, [%rd18+4];
	st.global.f32 	[%rd18+4], %f2;
	st.global.f32 	[%rd6+-16], %f17;
	mov.u32 	%r86, %r12;
$L__BB0_9:
	ld.global.f32 	%f3, [%rd6+-12];
	setp.gtu.f32 	%p6, %f3, %f1;
	@%p6 bra 	$L__BB0_11;
	add.s32 	%r14, %r86, 1;
	mul.wide.s32 	%rd19, %r86, 4;
	add.s64 	%rd20, %rd1, %rd19;
	ld.global.f32 	%f18, [%rd20+4];
	st.global.f32 	[%rd20+4], %f3;
	st.global.f32 	[%rd6+-12], %f18;
	mov.u32 	%r86, %r14;
$L__BB0_11:
	ld.global.f32 	%f4, [%rd6+-8];
	setp.gtu.f32 	%p7, %f4, %f1;
	@%p7 bra 	$L__BB0_13;
	add.s32 	%r16, %r86, 1;
	mul.wide.s32 	%rd21, %r86, 4;
	add.s64 	%rd22, %rd1, %rd21;
	ld.global.f32 	%f19, [%rd22+4];
	st.global.f32 	[%rd22+4], %f4;
	st.global.f32 	[%rd6+-8], %f19;
	mov.u32 	%r86, %r16;
$L__BB0_13:
	ld.global.f32 	%f5, [%rd6+-4];
	setp.gtu.f32 	%p8, %f5, %f1;
	@%p8 bra 	$L__BB0_15;
	add.s32 	%r18, %r86, 1;
	mul.wide.s32 	%rd23, %r86, 4;
	add.s64 	%rd24, %rd1, %rd23;
	ld.global.f32 	%f20, [%rd24+4];
	st.global.f32 	[%rd24+4], %f5;
	st.global.f32 	[%rd6+-4], %f20;
	mov.u32 	%r86, %r18;
$L__BB0_15:
	ld.global.f32 	%f6, [%rd6];
	setp.gtu.f32 	%p9, %f6, %f1;
	@%p9 bra 	$L__BB0_17;
	add.s32 	%r20, %r86, 1;
	mul.wide.s32 	%rd25, %r86, 4;
	add.s64 	%rd26, %rd1, %rd25;
	ld.global.f32 	%f21, [%rd26+4];
	st.global.f32 	[%rd26+4], %f6;
	st.global.f32 	[%rd6], %f21;
	mov.u32 	%r86, %r20;
$L__BB0_17:
	ld.global.f32 	%f7, [%rd6+4];
	setp.gtu.f32 	%p10, %f7, %f1;
	@%p10 bra 	$L__BB0_19;
	add.s32 	%r22, %r86, 1;
	mul.wide.s32 	%rd27, %r86, 4;
	add.s64 	%rd28, %rd1, %rd27;
	ld.global.f32 	%f22, [%rd28+4];
	st.global.f32 	[%rd28+4], %f7;
	st.global.f32 	[%rd6+4], %f22;
	mov.u32 	%r86, %r22;
$L__BB0_19:
	ld.global.f32 	%f8, [%rd6+8];
	setp.gtu.f32 	%p11, %f8, %f1;
	@%p11 bra 	$L__BB0_21;
	add.s32 	%r24, %r86, 1;
	mul.wide.s32 	%rd29, %r86, 4;
	add.s64 	%rd30, %rd1, %rd29;
	ld.global.f32 	%f23, [%rd30+4];
	st.global.f32 	[%rd30+4], %f8;
	st.global.f32 	[%rd6+8], %f23;
	mov.u32 	%r86, %r24;
$L__BB0_21:
	ld.global.f32 	%f9, [%rd6+12];
	setp.gtu.f32 	%p12, %f9, %f1;
	@%p12 bra 	$L__BB0_23;
	add.s32 	%r26, %r86, 1;
	mul.wide.s32 	%rd31, %r86, 4;
	add.s64 	%rd32, %rd1, %rd31;
	ld.global.f32 	%f24, [%rd32+4];
	st.global.f32 	[%rd32+4], %f9;
	st.global.f32 	[%rd6+12], %f24;
	mov.u32 	%r86, %r26;
$L__BB0_23:
	add.s32 	%r95, %r95, 8;
	add.s32 	%r83, %r83, 8;
	setp.ne.s32 	%p13, %r83, 0;
	@%p13 bra 	$L__BB0_7;
$L__BB0_24:
	setp.eq.s32 	%p14, %r7, 0;
	@%p14 bra 	$L__BB0_45;
	and.b32  	%r33, %r6, 3;
	setp.lt.u32 	%p15, %r7, 4;
	@%p15 bra 	$L__BB0_35;
	mul.wide.s32 	%rd33, %r95, 4;
	add.s64 	%rd7, %rd1, %rd33;
	ld.global.f32 	%f10, [%rd7];
	setp.gtu.f32 	%p16, %f10, %f1;
	@%p16 bra 	$L__BB0_28;
	add.s32 	%r34, %r86, 1;
	mul.wide.s32 	%rd34, %r86, 4;
	add.s64 	%rd35, %rd1, %rd34;
	ld.global.f32 	%f25, [%rd35+4];
	st.global.f32 	[%rd35+4], %f10;
	st.global.f32 	[%rd7], %f25;
	mov.u32 	%r86, %r34;
$L__BB0_28:
	ld.global.f32 	%f11, [%rd7+4];
	setp.gtu.f32 	%p17, %f11, %f1;
	@%p17 bra 	$L__BB0_30;
	add.s32 	%r36, %r86, 1;
	mul.wide.s32 	%rd36, %r86, 4;
	add.s64 	%rd37, %rd1, %rd36;
	ld.global.f32 	%f26, [%rd37+4];
	st.global.f32 	[%rd37+4], %f11;
	st.global.f32 	[%rd7+4], %f26;
	mov.u32 	%r86, %r36;
$L__BB0_30:
	ld.global.f32 	%f12, [%rd7+8];
	setp.gtu.f32 	%p18, %f12, %f1;
	@%p18 bra 	$L__BB0_32;
	add.s32 	%r38, %r86, 1;
	mul.wide.s32 	%rd38, %r86, 4;
	add.s64 	%rd39, %rd1, %rd38;
	ld.global.f32 	%f27, [%rd39+4];
	st.global.f32 	[%rd39+4], %f12;
	st.global.f32 	[%rd7+8], %f27;
	mov.u32 	%r86, %r38;
$L__BB0_32:
	ld.global.f32 	%f13, [%rd7+12];
	setp.gtu.f32 	%p19, %f13, %f1;
	@%p19 bra 	$L__BB0_34;
	add.s32 	%r40, %r86, 1;
	mul.wide.s32 	%rd40, %r86, 4;
	add.s64 	%rd41, %rd1, %rd40;
	ld.global.f32 	%f28, [%rd41+4];
	st.global.f32 	[%rd41+4], %f13;
	st.global.f32 	[%rd7+12], %f28;
	mov.u32 	%r86, %r40;
$L__BB0_34:
	add.s32 	%r95, %r95, 4;
$L__BB0_35:
	setp.eq.s32 	%p20, %r33, 0;
	@%p20 bra 	$L__BB0_45;
	setp.eq.s32 	%p21, %r33, 1;
	@%p21 bra 	$L__BB0_42;
	mul.wide.s32 	%rd42, %r95, 4;
	add.s64 	%rd8, %rd1, %rd42;
	ld.global.f32 	%f14, [%rd8];
	setp.gtu.f32 	%p22, %f14, %f1;
	@%p22 bra 	$L__BB0_39;
	add.s32 	%r46, %r86, 1;
	mul.wide.s32 	%rd43, %r86, 4;
	add.s64 	%rd44, %rd1, %rd43;
	ld.global.f32 	%f29, [%rd44+4];
	st.global.f32 	[%rd44+4], %f14;
	st.global.f32 	[%rd8], %f29;
	mov.u32 	%r86, %r46;
$L__BB0_39:
	ld.global.f32 	%f15, [%rd8+4];
	setp.gtu.f32 	%p23, %f15, %f1;
	@%p23 bra 	$L__BB0_41;
	add.s32 	%r48, %r86, 1;
	mul.wide.s32 	%rd45, %r86, 4;
	add.s64 	%rd46, %rd1, %rd45;
	ld.global.f32 	%f30, [%rd46+4];
	st.global.f32 	[%rd46+4], %f15;
	st.global.f32 	[%rd8+4], %f30;
	mov.u32 	%r86, %r48;
$L__BB0_41:
	add.s32 	%r95, %r95, 2;
$L__BB0_42:
	and.b32  	%r77, %r6, 1;
	setp.eq.b32 	%p24, %r77, 1;
	not.pred 	%p25, %p24;
	@%p25 bra 	$L__BB0_45;
	mul.wide.s32 	%rd47, %r95, 4;
	add.s64 	%rd9, %rd1, %rd47;
	ld.global.f32 	%f16, [%rd9];
	setp.gtu.f32 	%p26, %f16, %f1;
	@%p26 bra 	$L__BB0_45;
	add.s32 	%r54, %r86, 1;
	mul.wide.s32 	%rd48, %r86, 4;
	add.s64 	%rd49, %rd1, %rd48;
	ld.global.f32 	%f31, [%rd49+4];
	st.global.f32 	[%rd49+4], %f16;
	st.global.f32 	[%rd9], %f31;
	mov.u32 	%r86, %r54;
$L__BB0_45:
	mul.wide.s32 	%rd50, %r86, 4;
	add.s64 	%rd51, %rd1, %rd50;
	ld.global.f32 	%f32, [%rd51+4];
	ld.global.f32 	%f33, [%rd5];
	st.global.f32 	[%rd51+4], %f33;
	st.global.f32 	[%rd5], %f32;
	setp.le.s32 	%p27, %r86, %r4;
	ld.global.u32 	%r111, [%rd2];
	@%p27 bra 	$L__BB0_47;
	mul.wide.s32 	%rd52, %r111, 4;
	add.s64 	%rd53, %rd3, %rd52;
	st.global.u32 	[%rd53+4], %r4;
	ld.global.u32 	%r78, [%rd2];
	mul.wide.s32 	%rd54, %r78, 4;
	add.s64 	%rd55, %rd3, %rd54;
	st.global.u32 	[%rd55+8], %r86;
	ld.global.u32 	%r79, [%rd2];
	add.s32 	%r111, %r79, 2;
	st.global.u32 	[%rd2], %r111;
$L__BB0_47:
	add.s32 	%r59, %r86, 2;
	setp.ge.s32 	%p28, %r59, %r3;
	@%p28 bra 	$L__BB0_49;
	mul.wide.s32 	%rd56, %r111, 4;
	add.s64 	%rd57, %rd3, %rd56;
	st.global.u32 	[%rd57+4], %r59;
	ld.global.u32 	%r80, [%rd2];
	mul.wide.s32 	%rd58, %r80, 4;
	add.s64 	%rd59, %rd3, %rd58;
	st.global.u32 	[%rd59+8], %r3;
	ld.global.u32 	%r81, [%rd2];
	add.s32 	%r111, %r81, 2;
	st.global.u32 	[%rd2], %r111;
$L__BB0_49:
	setp.gt.s32 	%p29, %r111, -1;
	@%p29 bra 	$L__BB0_4;
$L__BB0_50:
	ret;

}


// ===== COMPILED SASS (sm_100) =====

	.target	sm_100

	.elftype	@"ET_EXEC"


//--------------------- .note.nv.tkinfo           --------------------------
	.section	.note.nv.tkinfo,"",@"SHT_NOTE"
	.sectionflags	@"SHF_NOTE_NV_TKINFO"
	.tkinfo
        /*0018*/ 	.word	0x00000002
        /*0030*/ 	.string	""
        /*0030*/ 	.string	"ptxas"
        /*0030*/ 	.string	"Cuda compilation tools, release 13.0, V13.0.88"
        /*0030*/ 	.string	"Build cuda_13.0.r13.0/compiler.36424714_0"
        /*0030*/ 	.string	"-arch sm_100 -m 64 "



//--------------------- .note.nv.cuinfo           --------------------------
	.section	.note.nv.cuinfo,"",@"SHT_NOTE"
	.sectionflags	@"SHF_NOTE_NV_CUINFO"
        /*0018*/ 	.short	0x0002
        /*001a*/ 	.short	0x0064
        /*001c*/ 	.short	0x0082
	.zero		2


//--------------------- .nv.info                  --------------------------
	.section	.nv.info,"",@"SHT_CUDA_INFO"
	.align	4


	//----- nvinfo : EIATTR_REGCOUNT
	.align		4
        /*0000*/ 	.byte	0x04, 0x2f
        /*0002*/ 	.short	(.L_1 - .L_0)
	.align		4
.L_0:
        /*0004*/ 	.word	index@(_Z16quicksort_kernelPfPiS0_i)
        /*0008*/ 	.word	0x0000001e


	//----- nvinfo : EIATTR_FRAME_SIZE
	.align		4
.L_1:
        /*000c*/ 	.byte	0x04, 0x11
        /*000e*/ 	.short	(.L_3 - .L_2)
	.align		4
.L_2:
        /*0010*/ 	.word	index@(_Z16quicksort_kernelPfPiS0_i)
        /*0014*/ 	.word	0x00000000


	//----- nvinfo : EIATTR_MIN_STACK_SIZE
	.align		4
.L_3:
        /*0018*/ 	.byte	0x04, 0x12
        /*001a*/ 	.short	(.L_5 - .L_4)
	.align		4
.L_4:
        /*001c*/ 	.word	index@(_Z16quicksort_kernelPfPiS0_i)
        /*0020*/ 	.word	0x00000000
.L_5:


//--------------------- .nv.compat                --------------------------
	.section	.nv.compat,"",@"SHT_CUDA_COMPAT_INFO"
	.align	4
        /*0000*/ 	.byte	0x02, 0x09, 0x00, 0x00, 0x02, 0x02, 0x01, 0x00, 0x02, 0x05, 0x05, 0x00, 0x03, 0x07, 0x01, 0x01
        /*0010*/ 	.byte	0x02, 0x03, 0x00, 0x00, 0x02, 0x06, 0x01, 0x00, 0x04, 0x0b, 0x08, 0x00, 0x09, 0x00, 0x00, 0x00
        /*0020*/ 	.byte	0x00, 0x00, 0x00, 0x00


//--------------------- .nv.info._Z16quicksort_kernelPfPiS0_i --------------------------
	.section	.nv.info._Z16quicksort_kernelPfPiS0_i,"",@"SHT_CUDA_INFO"
	.sectionflags	@""
	.align	4


	//----- nvinfo : EIATTR_CUDA_API_VERSION
	.align		4
        /*0000*/ 	.byte	0x04, 0x37
        /*0002*/ 	.short	(.L_7 - .L_6)
.L_6:
        /*0004*/ 	.word	0x00000082


	//----- nvinfo : EIATTR_KPARAM_INFO
	.align		4
.L_7:
        /*0008*/ 	.byte	0x04, 0x17
        /*000a*/ 	.short	(.L_9 - .L_8)
.L_8:
        /*000c*/ 	.word	0x00000000
        /*0010*/ 	.short	0x0003
        /*0012*/ 	.short	0x0018
        /*0014*/ 	.byte	0x00, 0xf0, 0x11, 0x00


	//----- nvinfo : EIATTR_KPARAM_INFO
	.align		4
.L_9:
        /*0018*/ 	.byte	0x04, 0x17
        /*001a*/ 	.short	(.L_11 - .L_10)
.L_10:
        /*001c*/ 	.word	0x00000000
        /*0020*/ 	.short	0x0002
        /*0022*/ 	.short	0x0010
        /*0024*/ 	.byte	0x00, 0xf5, 0x21, 0x00


	//----- nvinfo : EIATTR_KPARAM_INFO
	.align		4
.L_11:
        /*0028*/ 	.byte	0x04, 0x17
        /*002a*/ 	.short	(.L_13 - .L_12)
.L_12:
        /*002c*/ 	.word	0x00000000
        /*0030*/ 	.short	0x0001
        /*0032*/ 	.short	0x0008
        /*0034*/ 	.byte	0x00, 0xf5, 0x21, 0x00


	//----- nvinfo : EIATTR_KPARAM_INFO
	.align		4
.L_13:
        /*0038*/ 	.byte	0x04, 0x17
        /*003a*/ 	.short	(.L_15 - .L_14)
.L_14:
        /*003c*/ 	.word	0x00000000
        /*0040*/ 	.short	0x0000
        /*0042*/ 	.short	0x0000
        /*0044*/ 	.byte	0x00, 0xf5, 0x21, 0x00


	//----- nvinfo : EIATTR_SPARSE_MMA_MASK
	.align		4
.L_15:
        /*0048*/ 	.byte	0x03, 0x50
        /*004a*/ 	.short	0x0000


	//----- nvinfo : EIATTR_MAXREG_COUNT
	.align		4
        /*004c*/ 	.byte	0x03, 0x1b
        /*004e*/ 	.short	0x00ff


	//----- nvinfo : EIATTR_NUM_BARRIERS
	.align		4
        /*0050*/ 	.byte	0x02, 0x4c
        /*0052*/ 	.byte	0x01
	.zero		1


	//----- nvinfo : EIATTR_MERCURY_ISA_VERSION
	.align		4
        /*0054*/ 	.byte	0x03, 0x5f
        /*0056*/ 	.short	0x0101


	//----- nvinfo : EIATTR_VRC_CTA_INIT_COUNT
	.align		4
        /*0058*/ 	.byte	0x02, 0x4a
	.zero		1
	.zero		1


	//----- nvinfo : EIATTR_EXIT_INSTR_OFFSETS
	.align		4
        /*005c*/ 	.byte	0x04, 0x1c
        /*005e*/ 	.short	(.L_17 - .L_16)


	//   ....[0]....
.L_16:
        /*0060*/ 	.word	0x00000130


	//   ....[1]....
        /*0064*/ 	.word	0x00000ea0


	//----- nvinfo : EIATTR_CBANK_PARAM_SIZE
	.align		4
.L_17:
        /*0068*/ 	.byte	0x03, 0x19
        /*006a*/ 	.short	0x001c


	//----- nvinfo : EIATTR_PARAM_CBANK
	.align		4
        /*006c*/ 	.byte	0x04, 0x0a
        /*006e*/ 	.short	(.L_19 - .L_18)
	.align		4
.L_18:
        /*0070*/ 	.word	index@(.nv.constant0._Z16quicksort_kernelPfPiS0_i)
        /*0074*/ 	.short	0x0380
        /*0076*/ 	.short	0x001c


	//----- nvinfo : EIATTR_SW_WAR
	.align		4
.L_19:
        /*0078*/ 	.byte	0x04, 0x36
        /*007a*/ 	.short	(.L_21 - .L_20)
.L_20:
        /*007c*/ 	.word	0x00000008
.L_21:


//--------------------- .nv.callgraph             --------------------------
	.section	.nv.callgraph,"",@"SHT_CUDA_CALLGRAPH"
	.align	4
	.sectionentsize	8
	.align		4
        /*0000*/ 	.word	0x00000000
	.align		4
        /*0004*/ 	.word	0xffffffff
	.align		4
        /*0008*/ 	.word	0x00000000
	.align		4
        /*000c*/ 	.word	0xfffffffe
	.align		4
        /*0010*/ 	.word	0x00000000
	.align		4
        /*0014*/ 	.word	0xfffffffd
	.align		4
        /*0018*/ 	.word	0x00000000
	.align		4
        /*001c*/ 	.word	0xfffffffc


//--------------------- .text._Z16quicksort_kernelPfPiS0_i --------------------------
	.section	.text._Z16quicksort_kernelPfPiS0_i,"ax",@progbits
	.align	128
        .global         _Z16quicksort_kernelPfPiS0_i
        .type           _Z16quicksort_kernelPfPiS0_i,@function
        .size           _Z16quicksort_kernelPfPiS0_i,(.L_x_11 - _Z16quicksort_kernelPfPiS0_i)
        .other          _Z16quicksort_kernelPfPiS0_i,@"STO_CUDA_ENTRY STV_DEFAULT"
_Z16quicksort_kernelPfPiS0_i:
.text._Z16quicksort_kernelPfPiS0_i:
[----:B------:R-:W-:Y:S08]  /*0000*/  LDC R1, c[0x0][0x37c] ;  /* 0x0000df00ff017b82 */ /* 0x000ff00000000800 */
[----:B------:R-:W0:Y:S01]  /*0010*/  S2UR UR4, SR_CTAID.X ;  /* 0x00000000000479c3 */ /* 0x000e220000002500 */
[----:B------:R-:W1:Y:S01]  /*0020*/  S2R R0, SR_TID.X ;  /* 0x0000000000007919 */ /* 0x000e620000002100 */
[----:B------:R-:W2:Y:S01]  /*0030*/  LDCU UR5, c[0x0][0x360] ;  /* 0x00006c00ff0577ac */ /* 0x000ea20008000800 */
[----:B------:R-:W3:Y:S05]  /*0040*/  LDCU.64 UR6, c[0x0][0x358] ;  /* 0x00006b00ff0677ac */ /* 0x000eea0008000a00 */
[----:B------:R-:W4:Y:S01]  /*0050*/  LDC.64 R4, c[0x0][0x390] ;  /* 0x0000e400ff047b82 */ /* 0x000f220000000a00 */
[----:B0-----:R-:W-:-:S04]  /*0060*/  UIADD3 UR4, UPT, UPT, URZ, -UR4, URZ ;  /* 0x80000004ff047290 */ /* 0x001fc8000fffe0ff */
[----:B--2---:R-:W-:-:S06]  /*0070*/  UIMAD UR5, UR4, UR5, URZ ;  /* 0x00000005040572a4 */ /* 0x004fcc000f8e02ff */
[----:B-1----:R-:W-:-:S13]  /*0080*/  ISETP.NE.AND P0, PT, R0, UR5, PT ;  /* 0x0000000500007c0c */ /* 0x002fda000bf05270 */
[----:B------:R-:W0:Y:S01]  /*0090*/  @!P0 LDC R7, c[0x0][0x398] ;  /* 0x0000e600ff078b82 */ /* 0x000e220000000800 */
[----:B------:R-:W-:-:S07]  /*00a0*/  @!P0 IMAD.MOV.U32 R9, RZ, RZ, 0x1 ;  /* 0x00000001ff098424 */ /* 0x000fce00078e00ff */
[----:B------:R-:W3:Y:S01]  /*00b0*/  @!P0 LDC.64 R2, c[0x0][0x388] ;  /* 0x0000e200ff028b82 */ /* 0x000ee20000000a00 */
[----:B0-----:R-:W-:Y:S01]  /*00c0*/  @!P0 VIADD R7, R7, 0xffffffff ;  /* 0xffffffff07078836 */ /* 0x001fe20000000000 */
[----:B---3--:R0:W-:Y:S04]  /*00d0*/  @!P0 STG.E desc[UR6][R2.64], RZ ;  /* 0x000000ff02008986 */ /* 0x0081e8000c101906 */
[----:B------:R0:W-:Y:S04]  /*00e0*/  @!P0 STG.E desc[UR6][R2.64+0x4], R7 ;  /* 0x0000040702008986 */ /* 0x0001e8000c101906 */
[----:B----4-:R0:W-:Y:S01]  /*00f0*/  @!P0 STG.E desc[UR6][R4.64], R9 ;  /* 0x0000000904008986 */ /* 0x0101e2000c101906 */
[----:B------:R-:W-:Y:S06]  /*0100*/  BAR.SYNC.DEFER_BLOCKING 0x0 ;  /* 0x0000000000007b1d */ /* 0x000fec0000010000 */
[----:B------:R-:W2:Y:S02]  /*0110*/  LDG.E R0, desc[UR6][R4.64] ;  /* 0x0000000604007981 */ /* 0x000ea4000c1e1900 */
[----:B--2---:R-:W-:-:S13]  /*0120*/  ISETP.GE.AND P0, PT, R0, RZ, PT ;  /* 0x000000ff0000720c */ /* 0x004fda0003f06270 */
[----:B0-----:R-:W-:Y:S05]  /*0130*/  @!P0 EXIT ;  /* 0x000000000000894d */ /* 0x001fea0003800000 */
[----:B------:R-:W0:Y:S01]  /*0140*/  LDCU.64 UR4, c[0x0][0x380] ;  /* 0x00007000ff0477ac */ /* 0x000e220008000a00 */
[----:B------:R-:W-:Y:S01]  /*0150*/  MOV R11, R0 ;  /* 0x00000000000b7202 */ /* 0x000fe20000000f00 */
[----:B0-----:R-:W-:-:S04]  /*0160*/  UIADD3 UR4, UP0, UPT, UR4, 0x10, URZ ;  /* 0x0000001004047890 */ /* 0x001fc8000ff1e0ff */
[----:B------:R-:W-:-:S12]  /*0170*/  UIADD3.X UR5, UPT, UPT, URZ, UR5, URZ, UP0, !UPT ;  /* 0x00000005ff057290 */ /* 0x000fd800087fe4ff */
.L_x_9:
[----:B012---:R-:W0:Y:S08]  /*0180*/  LDC.64 R6, c[0x0][0x388] ;  /* 0x0000e200ff067b82 */ /* 0x007e300000000a00 */
[----:B------:R-:W1:Y:S08]  /*0190*/  LDC.64 R8, c[0x0][0x390] ;  /* 0x0000e400ff087b82 */ /* 0x000e700000000a00 */
[----:B------:R-:W2:Y:S01]  /*01a0*/  LDC.64 R2, c[0x0][0x380] ;  /* 0x0000e000ff027b82 */ /* 0x000ea20000000a00 */
[----:B0-----:R-:W-:-:S05]  /*01b0*/  IMAD.WIDE.U32 R6, R11, 0x4, R6 ;  /* 0x000000040b067825 */ /* 0x001fca00078e0006 */
[----:B------:R-:W2:Y:S04]  /*01c0*/  LDG.E R0, desc[UR6][R6.64] ;  /* 0x0000000606007981 */ /* 0x000ea8000c1e1900 */
[----:B------:R-:W3:Y:S01]  /*01d0*/  LDG.E R5, desc[UR6][R6.64+-0x4] ;  /* 0xfffffc0606057981 */ /* 0x000ee2000c1e1900 */
[----:B------:R-:W-:-:S05]  /*01e0*/  VIADD R11, R11, 0xfffffffe ;  /* 0xfffffffe0b0b7836 */ /* 0x000fca0000000000 */
[----:B-1----:R0:W-:Y:S01]  /*01f0*/  STG.E desc[UR6][R8.64], R11 ;  /* 0x0000000b08007986 */ /* 0x0021e2000c101906 */
[----:B--2---:R-:W-:Y:S01]  /*0200*/  IMAD.WIDE R2, R0, 0x4, R2 ;  /* 0x0000000400027825 */ /* 0x004fe200078e0202 */
[----:B---3--:R-:W-:-:S03]  /*0210*/  ISETP.GE.AND P0, PT, R5, R0, PT ;  /* 0x000000000500720c */ /* 0x008fc60003f06270 */
[----:B------:R-:W-:-:S10]  /*0220*/  VIADD R4, R5, 0xffffffff ;  /* 0xffffffff05047836 */ /* 0x000fd40000000000 */
[----:B0-----:R-:W-:Y:S05]  /*0230*/  @P0 BRA `(.L_x_0) ;  /* 0x0000000800940947 */ /* 0x001fea0003800000 */
[----:B------:R-:W-:Y:S01]  /*0240*/  IMAD.IADD R8, R5, 0x1, -R0 ;  /* 0x0000000105087824 */ /* 0x000fe200078e0a00 */
[----:B------:R0:W5:Y:S01]  /*0250*/  LDG.E R6, desc[UR6][R2.64] ;  /* 0x0000000602067981 */ /* 0x000162000c1e1900 */
[----:B------:R-:W-:-:S03]  /*0260*/  IADD3 R7, PT, PT, R0, -R5, RZ ;  /* 0x8000000500077210 */ /* 0x000fc60007ffe0ff */
[----:B------:R-:W-:Y:S01]  /*0270*/  ISETP.GT.U32.AND P1, PT, R8, -0x8, PT ;  /* 0xfffffff80800780c */ /* 0x000fe20003f24070 */
[----:B------:R-:W-:Y:S01]  /*0280*/  IMAD.MOV.U32 R8, RZ, RZ, R5 ;  /* 0x000000ffff087224 */ /* 0x000fe200078e0005 */
[----:B------:R-:W-:-:S04]  /*0290*/  LOP3.LUT R9, R7, 0x7, RZ, 0xc0, !PT ;  /* 0x0000000707097812 */ /* 0x000fc800078ec0ff */
[----:B------:R-:W-:-:S07]  /*02a0*/  ISETP.NE.AND P0, PT, R9, RZ, PT ;  /* 0x000000ff0900720c */ /* 0x000fce0003f05270 */
[----:B0-----:R-:W-:Y:S06]  /*02b0*/  @P1 BRA `(.L_x_1) ;  /* 0x0000000400481947 */ /* 0x001fec0003800000 */
[----:B------:R-:W-:Y:S02]  /*02c0*/  LOP3.LUT R12, R7, 0xfffffff8, RZ, 0xc0, !PT ;  /* 0xfffffff8070c7812 */ /* 0x000fe400078ec0ff */
[----:B------:R-:W-:-:S03]  /*02d0*/  MOV R8, R5 ;  /* 0x0000000500087202 */ /* 0x000fc60000000f00 */
[----:B------:R-:W-:-:S07]  /*02e0*/  IMAD.MOV R12, RZ, RZ, -R12 ;  /* 0x000000ffff0c7224 */ /* 0x000fce00078e0a0c */
.L_x_2:
[----:B--2---:R-:W-:Y:S01]  /*02f0*/  MOV R10, UR4 ;  /* 0x00000004000a7c02 */ /* 0x004fe20008000f00 */
[----:B------:R-:W-:-:S04]  /*0300*/  IMAD.U32 R11, RZ, RZ, UR5 ;  /* 0x00000005ff0b7e24 */ /* 0x000fc8000f8e00ff */
[----:B------:R-:W-:-:S05]  /*0310*/  IMAD.WIDE R10, R8, 0x4, R10 ;  /* 0x00000004080a7825 */ /* 0x000fca00078e020a */
[----:B------:R-:W2:Y:S02]  /*0320*/  LDG.E R21, desc[UR6][R10.64+-0x10] ;  /* 0xfffff0060a157981 */ /* 0x000ea4000c1e1900 */
[----:B--2--5:R-:W-:-:S13]  /*0330*/  FSETP.GTU.AND P1, PT, R21, R6, PT ;  /* 0x000000061500720b */ /* 0x024fda0003f2c000 */
[----:B------:R-:W0:Y:S02]  /*0340*/  @!P1 LDC.64 R14, c[0x0][0x380] ;  /* 0x0000e000ff0e9b82 */ /* 0x000e240000000a00 */
[----:B0-----:R-:W-:-:S05]  /*0350*/  @!P1 IMAD.WIDE R14, R4, 0x4, R14 ;  /* 0x00000004040e9825 */ /* 0x001fca00078e020e */
[----:B------:R-:W2:Y:S04]  /*0360*/  @!P1 LDG.E R19, desc[UR6][R14.64+0x4] ;  /* 0x000004060e139981 */ /* 0x000ea8000c1e1900 */
[----:B------:R0:W-:Y:S04]  /*0370*/  @!P1 STG.E desc[UR6][R14.64+0x4], R21 ;  /* 0x000004150e009986 */ /* 0x0001e8000c101906 */
[----:B------:R-:W3:Y:S01]  /*0380*/  LDG.E R23, desc[UR6][R10.64+-0xc] ;  /* 0xfffff4060a177981 */ /* 0x000ee2000c1e1900 */
[----:B------:R-:W-:-:S05]  /*0390*/  @!P1 IADD3 R13, PT, PT, R4, 0x1, RZ ;  /* 0x00000001040d9810 */ /* 0x000fca0007ffe0ff */
[----:B------:R-:W-:Y:S01]  /*03a0*/  @!P1 IMAD.MOV.U32 R4, RZ, RZ, R13 ;  /* 0x000000ffff049224 */ /* 0x000fe200078e000d */
[----:B--2---:R-:W-:Y:S01]  /*03b0*/  @!P1 STG.E desc[UR6][R10.64+-0x10], R19 ;  /* 0xfffff0130a009986 */ /* 0x004fe2000c101906 */
[----:B---3--:R-:W-:-:S13]  /*03c0*/  FSETP.GTU.AND P2, PT, R23, R6, PT ;  /* 0x000000061700720b */ /* 0x008fda0003f4c000 */
[----:B------:R-:W1:Y:S02]  /*03d0*/  @!P2 LDC.64 R16, c[0x0][0x380] ;  /* 0x0000e000ff10ab82 */ /* 0x000e640000000a00 */
[----:B-1----:R-:W-:-:S05]  /*03e0*/  @!P2 IMAD.WIDE R16, R4, 0x4, R16 ;  /* 0x000000040410a825 */ /* 0x002fca00078e0210 */
[----:B------:R-:W2:Y:S04]  /*03f0*/  @!P2 LDG.E R13, desc[UR6][R16.64+0x4] ;  /* 0x00000406100da981 */ /* 0x000ea8000c1e1900 */
[----:B------:R1:W-:Y:S04]  /*0400*/  @!P2 STG.E desc[UR6][R16.64+0x4], R23 ;  /* 0x000004171000a986 */ /* 0x0003e8000c101906 */
[----:B------:R-:W3:Y:S01]  /*0410*/  LDG.E R25, desc[UR6][R10.64+-0x8] ;  /* 0xfffff8060a197981 */ /* 0x000ee2000c1e1900 */
[----:B------:R-:W-:-:S05]  /*0420*/  @!P2 IADD3 R18, PT, PT, R4, 0x1, RZ ;  /* 0x000000010412a810 */ /* 0x000fca0007ffe0ff */
[----:B------:R-:W-:Y:S01]  /*0430*/  @!P2 IMAD.MOV.U32 R4, RZ, RZ, R18 ;  /* 0x000000ffff04a224 */ /* 0x000fe200078e0012 */
[----:B--2---:R2:W-:Y:S01]  /*0440*/  @!P2 STG.E desc[UR6][R10.64+-0xc], R13 ;  /* 0xfffff40d0a00a986 */ /* 0x0045e2000c101906 */
[----:B---3--:R-:W-:-:S13]  /*0450*/  FSETP.GTU.AND P1, PT, R25, R6, PT ;  /* 0x000000061900720b */ /* 0x008fda0003f2c000 */
[----:B0-----:R-:W0:Y:S02]  /*0460*/  @!P1 LDC.64 R14, c[0x0][0x380] ;  /* 0x0000e000ff0e9b82 */ /* 0x001e240000000a00 */
[----:B0-----:R-:W-:-:S05]  /*0470*/  @!P1 IMAD.WIDE R14, R4, 0x4, R14 ;  /* 0x00000004040e9825 */ /* 0x001fca00078e020e */
[----:B------:R-:W3:Y:S04]  /*0480*/  @!P1 LDG.E R21, desc[UR6][R14.64+0x4] ;  /* 0x000004060e159981 */ /* 0x000ee8000c1e1900 */
[----:B------:R0:W-:Y:S04]  /*0490*/  @!P1 STG.E desc[UR6][R14.64+0x4], R25 ;  /* 0x000004190e009986 */ /* 0x0001e8000c101906 */
[----:B------:R-:W4:Y:S01]  /*04a0*/  LDG.E R27, desc[UR6][R10.64+-0x4] ;  /* 0xfffffc060a1b7981 */ /* 0x000f22000c1e1900 */
[----:B------:R-:W-:-:S05]  /*04b0*/  @!P1 IADD3 R18, PT, PT, R4, 0x1, RZ ;  /* 0x0000000104129810 */ /* 0x000fca0007ffe0ff */
[----:B------:R-:W-:Y:S01]  /*04c0*/  @!P1 IMAD.MOV.U32 R4, RZ, RZ, R18 ;  /* 0x000000ffff049224 */ /* 0x000fe200078e0012 */
[----:B---3--:R-:W-:Y:S01]  /*04d0*/  @!P1 STG.E desc[UR6][R10.64+-0x8], R21 ;  /* 0xfffff8150a009986 */ /* 0x008fe2000c101906 */
[----:B----4-:R-:W-:-:S13]  /*04e0*/  FSETP.GTU.AND P2, PT, R27, R6, PT ;  /* 0x000000061b00720b */ /* 0x010fda0003f4c000 */
[----:B-1----:R-:W1:Y:S02]  /*04f0*/  @!P2 LDC.64 R16, c[0x0][0x380] ;  /* 0x0000e000ff10ab82 */ /* 0x002e640000000a00 */
[----:B-1----:R-:W-:-:S05]  /*0500*/  @!P2 IMAD.WIDE R16, R4, 0x4, R16 ;  /* 0x000000040410a825 */ /* 0x002fca00078e0210 */
[----:B------:R-:W3:Y:S04]  /*0510*/  @!P2 LDG.E R19, desc[UR6][R16.64+0x4] ;  /* 0x000004061013a981 */ /* 0x000ee8000c1e1900 */
[----:B------:R1:W-:Y:S04]  /*0520*/  @!P2 STG.E desc[UR6][R16.64+0x4], R27 ;  /* 0x0000041b1000a986 */ /* 0x0003e8000c101906 */
[----:B------:R-:W4:Y:S01]  /*0530*/  LDG.E R23, desc[UR6][R10.64] ;  /* 0x000000060a177981 */ /* 0x000f22000c1e1900 */
[----:B--2---:R-:W-:-:S05]  /*0540*/  @!P2 IADD3 R13, PT, PT, R4, 0x1, RZ ;  /* 0x00000001040da810 */ /* 0x004fca0007ffe0ff */
[----:B------:R-:W-:Y:S01]  /*0550*/  @!P2 IMAD.MOV.U32 R4, RZ, RZ, R13 ;  /* 0x000000ffff04a224 */ /* 0x000fe200078e000d */
[----:B---3--:R-:W-:Y:S01]  /*0560*/  @!P2 STG.E desc[UR6][R10.64+-0x4], R19 ;  /* 0xfffffc130a00a986 */ /* 0x008fe2000c101906 */
[----:B----4-:R-:W-:-:S13]  /*0570*/  FSETP.GTU.AND P1, PT, R23, R6, PT ;  /* 0x000000061700720b */ /* 0x010fda0003f2c000 */
[----:B0-----:R-:W0:Y:S02]  /*0580*/  @!P1 LDC.64 R14, c[0x0][0x380] ;  /* 0x0000e000ff0e9b82 */ /* 0x001e240000000a00 */
[----:B0-----:R-:W-:-:S05]  /*0590*/  @!P1 IMAD.WIDE R14, R4, 0x4, R14 ;  /* 0x00000004040e9825 */ /* 0x001fca00078e020e */
[----:B------:R-:W2:Y:S04]  /*05a0*/  @!P1 LDG.E R13, desc[UR6][R14.64+0x4] ;  /* 0x000004060e0d9981 */ /* 0x000ea8000c1e1900 */
[----:B------:R0:W-:Y:S04]  /*05b0*/  @!P1 STG.E desc[UR6][R14.64+0x4], R23 ;  /* 0x000004170e009986 */ /* 0x0001e8000c101906 */
[----:B------:R-:W3:Y:S01]  /*05c0*/  LDG.E R25, desc[UR6][R10.64+0x4] ;  /* 0x000004060a197981 */ /* 0x000ee2000c1e1900 */
[----:B------:R-:W-:-:S05]  /*05d0*/  @!P1 IADD3 R18, PT, PT, R4, 0x1, RZ ;  /* 0x0000000104129810 */ /* 0x000fca0007ffe0ff */
[----:B------:R-:W-:Y:S01]  /*05e0*/  @!P1 IMAD.MOV.U32 R4, RZ, RZ, R18 ;  /* 0x000000ffff049224 */ /* 0x000fe200078e0012 */
[----:B--2---:R2:W-:Y:S01]  /*05f0*/  @!P1 STG.E desc[UR6][R10.64], R13 ;  /* 0x0000000d0a009986 */ /* 0x0045e2000c101906 */
[----:B---3--:R-:W-:-:S13]  /*0600*/  FSETP.GTU.AND P2, PT, R25, R6, PT ;  /* 0x000000061900720b */ /* 0x008fda0003f4c000 */
[----:B-1----:R-:W1:Y:S02]  /*0610*/  @!P2 LDC.64 R16, c[0x0][0x380] ;  /* 0x0000e000ff10ab82 */ /* 0x002e640000000a00 */
[----:B-1----:R-:W-:-:S05]  /*0620*/  @!P2 IMAD.WIDE R16, R4, 0x4, R16 ;  /* 0x000000040410a825 */ /* 0x002fca00078e0210 */
[----:B------:R-:W3:Y:S04]  /*0630*/  @!P2 LDG.E R21, desc[UR6][R16.64+0x4] ;  /* 0x000004061015a981 */ /* 0x000ee8000c1e1900 */
[----:B------:R1:W-:Y:S04]  /*0640*/  @!P2 STG.E desc[UR6][R16.64+0x4], R25 ;  /* 0x000004191000a986 */ /* 0x0003e8000c101906 */
[----:B------:R-:W4:Y:S01]  /*0650*/  LDG.E R27, desc[UR6][R10.64+0x8] ;  /* 0x000008060a1b7981 */ /* 0x000f22000c1e1900 */
[----:B------:R-:W-:-:S05]  /*0660*/  @!P2 IADD3 R18, PT, PT, R4, 0x1, RZ ;  /* 0x000000010412a810 */ /* 0x000fca0007ffe0ff */
[----:B------:R-:W-:Y:S01]  /*0670*/  @!P2 IMAD.MOV.U32 R4, RZ, RZ, R18 ;  /* 0x000000ffff04a224 */ /* 0x000fe200078e0012 */
[----:B---3--:R-:W-:Y:S01]  /*0680*/  @!P2 STG.E desc[UR6][R10.64+0x4], R21 ;  /* 0x000004150a00a986 */ /* 0x008fe2000c101906 */
[----:B----4-:R-:W-:-:S13]  /*0690*/  FSETP.GTU.AND P1, PT, R27, R6, PT ;  /* 0x000000061b00720b */ /* 0x010fda0003f2c000 */
[----:B0-----:R-:W0:Y:S02]  /*06a0*/  @!P1 LDC.64 R14, c[0x0][0x380] ;  /* 0x0000e000ff0e9b82 */ /* 0x001e240000000a00 */
[----:B0-----:R-:W-:-:S05]  /*06b0*/  @!P1 IMAD.WIDE R14, R4, 0x4, R14 ;  /* 0x00000004040e9825 */ /* 0x001fca00078e020e */
[----:B------:R-:W3:Y:S04]  /*06c0*/  @!P1 LDG.E R19, desc[UR6][R14.64+0x4] ;  /* 0x000004060e139981 */ /* 0x000ee8000c1e1900 */
[----:B------:R0:W-:Y:S04]  /*06d0*/  @!P1 STG.E desc[UR6][R14.64+0x4], R27 ;  /* 0x0000041b0e009986 */ /* 0x0001e8000c101906 */
[----:B------:R-:W4:Y:S01]  /*06e0*/  LDG.E R23, desc[UR6][R10.64+0xc] ;  /* 0x00000c060a177981 */ /* 0x000f22000c1e1900 */
[----:B--2---:R-:W-:-:S05]  /*06f0*/  @!P1 IADD3 R13, PT, PT, R4, 0x1, RZ ;  /* 0x00000001040d9810 */ /* 0x004fca0007ffe0ff */
[----:B------:R-:W-:Y:S01]  /*0700*/  @!P1 IMAD.MOV.U32 R4, RZ, RZ, R13 ;  /* 0x000000ffff049224 */ /* 0x000fe200078e000d */
[----:B------:R-:W-:Y:S01]  /*0710*/  IADD3 R12, PT, PT, R12, 0x8, RZ ;  /* 0x000000080c0c7810 */ /* 0x000fe20007ffe0ff */
[----:B---3--:R2:W-:Y:S01]  /*0720*/  @!P1 STG.E desc[UR6][R10.64+0x8], R19 ;  /* 0x000008130a009986 */ /* 0x0085e2000c101906 */
[----:B----4-:R-:W-:-:S13]  /*0730*/  FSETP.GTU.AND P2, PT, R23, R6, PT ;  /* 0x000000061700720b */ /* 0x010fda0003f4c000 */
[----:B-1----:R-:W1:Y:S02]  /*0740*/  @!P2 LDC.64 R16, c[0x0][0x380] ;  /* 0x0000e000ff10ab82 */ /* 0x002e640000000a00 */
[----:B-1----:R-:W-:-:S05]  /*0750*/  @!P2 IMAD.WIDE R16, R4, 0x4, R16 ;  /* 0x000000040410a825 */ /* 0x002fca00078e0210 */
[----:B------:R-:W3:Y:S01]  /*0760*/  @!P2 LDG.E R13, desc[UR6][R16.64+0x4] ;  /* 0x00000406100da981 */ /* 0x000ee2000c1e1900 */
[----:B------:R-:W-:Y:S01]  /*0770*/  ISETP.NE.AND P1, PT, R12, RZ, PT ;  /* 0x000000ff0c00720c */ /* 0x000fe20003f25270 */
[----:B0-----:R-:W-:Y:S02]  /*0780*/  @!P2 VIADD R14, R4, 0x1 ;  /* 0x00000001040ea836 */ /* 0x001fe40000000000 */
[----:B------:R2:W-:Y:S01]  /*0790*/  @!P2 STG.E desc[UR6][R16.64+0x4], R23 ;  /* 0x000004171000a986 */ /* 0x0005e2000c101906 */
[----:B------:R-:W-:Y:S02]  /*07a0*/  VIADD R8, R8, 0x8 ;  /* 0x0000000808087836 */ /* 0x000fe40000000000 */
[----:B------:R-:W-:Y:S01]  /*07b0*/  @!P2 MOV R4, R14 ;  /* 0x0000000e0004a202 */ /* 0x000fe20000000f00 */
[----:B---3--:R2:W-:Y:S06]  /*07c0*/  @!P2 STG.E desc[UR6][R10.64+0xc], R13 ;  /* 0x00000c0d0a00a986 */ /* 0x0085ec000c101906 */
[----:B------:R-:W-:Y:S05]  /*07d0*/  @P1 BRA `(.L_x_2) ;  /* 0xfffffff800c41947 */ /* 0x000fea000383ffff */
.L_x_1:
[----:B------:R-:W-:Y:S05]  /*07e0*/  @!P0 BRA `(.L_x_0) ;  /* 0x0000000400288947 */ /* 0x000fea0003800000 */
[----:B------:R-:W-:Y:S02]  /*07f0*/  ISETP.GE.U32.AND P0, PT, R9, 0x4, PT ;  /* 0x000000040900780c */ /* 0x000fe40003f06070 */
[----:B------:R-:W-:-:S11]  /*0800*/  LOP3.LUT R18, R7, 0x3, RZ, 0xc0, !PT ;  /* 0x0000000307127812 */ /* 0x000fd600078ec0ff */
[----:B------:R-:W-:Y:S05]  /*0810*/  @!P0 BRA `(.L_x_3) ;  /* 0x00000000008c8947 */ /* 0x000fea0003800000 */
[----:B--2---:R-:W0:Y:S02]  /*0820*/  LDC.64 R12, c[0x0][0x380] ;  /* 0x0000e000ff0c7b82 */ /* 0x004e240000000a00 */
[----:B0-----:R-:W-:-:S05]  /*0830*/  IMAD.WIDE R10, R8, 0x4, R12 ;  /* 0x00000004080a7825 */ /* 0x001fca00078e020c */
[----:B------:R-:W2:Y:S02]  /*0840*/  LDG.E R21, desc[UR6][R10.64] ;  /* 0x000000060a157981 */ /* 0x000ea4000c1e1900 */
[----:B--2--5:R-:W-:-:S13]  /*0850*/  FSETP.GTU.AND P0, PT, R21, R6, PT ;  /* 0x000000061500720b */ /* 0x024fda0003f0c000 */
[----:B------:R-:W-:-:S05]  /*0860*/  @!P0 IMAD.WIDE R14, R4, 0x4, R12 ;  /* 0x00000004040e8825 */ /* 0x000fca00078e020c */
[----:B------:R-:W2:Y:S04]  /*0870*/  @!P0 LDG.E R9, desc[UR6][R14.64+0x4] ;  /* 0x000004060e098981 */ /* 0x000ea8000c1e1900 */
[----:B------:R0:W-:Y:S04]  /*0880*/  @!P0 STG.E desc[UR6][R14.64+0x4], R21 ;  /* 0x000004150e008986 */ /* 0x0001e8000c101906 */
[----:B------:R-:W3:Y:S01]  /*0890*/  LDG.E R23, desc[UR6][R10.64+0x4] ;  /* 0x000004060a177981 */ /* 0x000ee2000c1e1900 */
[----:B------:R-:W-:-:S05]  /*08a0*/  @!P0 IADD3 R16, PT, PT, R4, 0x1, RZ ;  /* 0x0000000104108810 */ /* 0x000fca0007ffe0ff */
[----:B------:R-:W-:Y:S01]  /*08b0*/  @!P0 IMAD.MOV.U32 R4, RZ, RZ, R16 ;  /* 0x000000ffff048224 */ /* 0x000fe200078e0010 */
[----:B--2---:R1:W-:Y:S01]  /*08c0*/  @!P0 STG.E desc[UR6][R10.64], R9 ;  /* 0x000000090a008986 */ /* 0x0043e2000c101906 */
[----:B---3--:R-:W-:-:S13]  /*08d0*/  FSETP.GTU.AND P1, PT, R23, R6, PT ;  /* 0x000000061700720b */ /* 0x008fda0003f2c000 */
[----:B------:R-:W-:-:S05]  /*08e0*/  @!P1 IMAD.WIDE R16, R4, 0x4, R12 ;  /* 0x0000000404109825 */ /* 0x000fca00078e020c */
[----:B------:R-:W2:Y:S04]  /*08f0*/  @!P1 LDG.E R19, desc[UR6][R16.64+0x4] ;  /* 0x0000040610139981 */ /* 0x000ea8000c1e1900 */
[----:B------:R3:W-:Y:S04]  /*0900*/  @!P1 STG.E desc[UR6][R16.64+0x4], R23 ;  /* 0x0000041710009986 */ /* 0x0007e8000c101906 */
[----:B------:R-:W4:Y:S01]  /*0910*/  LDG.E R25, desc[UR6][R10.64+0x8] ;  /* 0x000008060a197981 */ /* 0x000f22000c1e1900 */
[----:B0-----:R-:W-:-:S05]  /*0920*/  @!P1 IADD3 R14, PT, PT, R4, 0x1, RZ ;  /* 0x00000001040e9810 */ /* 0x001fca0007ffe0ff */
[----:B------:R-:W-:Y:S01]  /*0930*/  @!P1 IMAD.MOV.U32 R4, RZ, RZ, R14 ;  /* 0x000000ffff049224 */ /* 0x000fe200078e000e */
[----:B--2---:R3:W-:Y:S01]  /*0940*/  @!P1 STG.E desc[UR6][R10.64+0x4], R19 ;  /* 0x000004130a009986 */ /* 0x0047e2000c101906 */
[----:B----4-:R-:W-:-:S13]  /*0950*/  FSETP.GTU.AND P0, PT, R25, R6, PT ;  /* 0x000000061900720b */ /* 0x010fda0003f0c000 */
[----:B------:R-:W-:-:S05]  /*0960*/  @!P0 IMAD.WIDE R14, R4, 0x4, R12 ;  /* 0x00000004040e8825 */ /* 0x000fca00078e020c */
[----:B------:R-:W2:Y:S04]  /*0970*/  @!P0 LDG.E R21, desc[UR6][R14.64+0x4] ;  /* 0x000004060e158981 */ /* 0x000ea8000c1e1900 */
[----:B------:R3:W-:Y:S04]  /*0980*/  @!P0 STG.E desc[UR6][R14.64+0x4], R25 ;  /* 0x000004190e008986 */ /* 0x0007e8000c101906 */
[----:B------:R-:W4:Y:S01]  /*0990*/  LDG.E R27, desc[UR6][R10.64+0xc] ;  /* 0x00000c060a1b7981 */ /* 0x000f22000c1e1900 */
[----:B-1----:R-:W-:-:S05]  /*09a0*/  @!P0 IADD3 R9, PT, PT, R4, 0x1, RZ ;  /* 0x0000000104098810 */ /* 0x002fca0007ffe0ff */
[----:B------:R-:W-:Y:S01]  /*09b0*/  @!P0 IMAD.MOV.U32 R4, RZ, RZ, R9 ;  /* 0x000000ffff048224 */ /* 0x000fe200078e0009 */
[----:B--2---:R3:W-:Y:S01]  /*09c0*/  @!P0 STG.E desc[UR6][R10.64+0x8], R21 ;  /* 0x000008150a008986 */ /* 0x0047e2000c101906 */
[----:B----4-:R-:W-:-:S13]  /*09d0*/  FSETP.GTU.AND P1, PT, R27, R6, PT ;  /* 0x000000061b00720b */ /* 0x010fda0003f2c000 */
[----:B---3--:R-:W-:Y:S05]  /*09e0*/  @P1 BRA `(.L_x_4) ;  /* 0x0000000000141947 */ /* 0x008fea0003800000 */
[----:B------:R-:W-:-:S05]  /*09f0*/  IMAD.WIDE R12, R4, 0x4, R12 ;  /* 0x00000004040c7825 */ /* 0x000fca00078e020c */
[----:B------:R-:W2:Y:S01]  /*0a00*/  LDG.E R9, desc[UR6][R12.64+0x4] ;  /* 0x000004060c097981 */ /* 0x000ea2000c1e1900 */
[----:B------:R-:W-:-:S03]  /*0a10*/  IADD3 R4, PT, PT, R4, 0x1, RZ ;  /* 0x0000000104047810 */ /* 0x000fc60007ffe0ff */
[----:B------:R0:W-:Y:S04]  /*0a20*/  STG.E desc[UR6][R12.64+0x4], R27 ;  /* 0x0000041b0c007986 */ /* 0x0001e8000c101906 */
[----:B--2---:R0:W-:Y:S02]  /*0a30*/  STG.E desc[UR6][R10.64+0xc], R9 ;  /* 0x00000c090a007986 */ /* 0x0041e4000c101906 */
.L_x_4:
[----:B------:R-:W-:-:S07]  /*0a40*/  VIADD R8, R8, 0x4 ;  /* 0x0000000408087836 */ /* 0x000fce0000000000 */
.L_x_3:
[----:B------:R-:W-:-:S13]  /*0a50*/  ISETP.NE.AND P0, PT, R18, RZ, PT ;  /* 0x000000ff1200720c */ /* 0x000fda0003f05270 */
[----:B------:R-:W-:Y:S05]  /*0a60*/  @!P0 BRA `(.L_x_0) ;  /* 0x0000000000888947 */ /* 0x000fea0003800000 */
[----:B------:R-:W-:-:S13]  /*0a70*/  ISETP.NE.AND P0, PT, R18, 0x1, PT ;  /* 0x000000011200780c */ /* 0x000fda0003f05270 */
[----:B------:R-:W-:Y:S05]  /*0a80*/  @!P0 BRA `(.L_x_5) ;  /* 0x00000000004c8947 */ /* 0x000fea0003800000 */
[----:B0-2---:R-:W0:Y:S02]  /*0a90*/  LDC.64 R12, c[0x0][0x380] ;  /* 0x0000e000ff0c7b82 */ /* 0x005e240000000a00 */
        /* <DEDUP_REMOVED lines=11> */
[----:B0-----:R-:W-:Y:S05]  /*0b50*/  @P1 BRA `(.L_x_6) ;  /* 0x0000000000141947 */ /* 0x001fea0003800000 */
[----:B------:R-:W-:-:S05]  /*0b60*/  IMAD.WIDE R12, R4, 0x4, R12 ;  /* 0x00000004040c7825 */ /* 0x000fca00078e020c */
[----:B------:R-:W2:Y:S01]  /*0b70*/  LDG.E R9, desc[UR6][R12.64+0x4] ;  /* 0x000004060c097981 */ /* 0x000ea2000c1e1900 */
[----:B------:R-:W-:-:S03]  /*0b80*/  IADD3 R4, PT, PT, R4, 0x1, RZ ;  /* 0x0000000104047810 */ /* 0x000fc60007ffe0ff */
[----:B------:R0:W-:Y:S04]  /*0b90*/  STG.E desc[UR6][R12.64+0x4], R19 ;  /* 0x000004130c007986 */ /* 0x0001e8000c101906 */
[----:B--2---:R0:W-:Y:S02]  /*0ba0*/  STG.E desc[UR6][R10.64+0x4], R9 ;  /* 0x000004090a007986 */ /* 0x0041e4000c101906 */
.L_x_6:
[----:B------:R-:W-:-:S07]  /*0bb0*/  VIADD R8, R8, 0x2 ;  /* 0x0000000208087836 */ /* 0x000fce0000000000 */
.L_x_5:
[----:B------:R-:W-:-:S04]  /*0bc0*/  LOP3.LUT R7, R7, 0x1, RZ, 0xc0, !PT ;  /* 0x0000000107077812 */ /* 0x000fc800078ec0ff */
[----:B------:R-:W-:-:S13]  /*0bd0*/  ISETP.NE.U32.AND P0, PT, R7, 0x1, PT ;  /* 0x000000010700780c */ /* 0x000fda0003f05070 */
[----:B------:R-:W-:Y:S05]  /*0be0*/  @P0 BRA `(.L_x_0) ;  /* 0x0000000000280947 */ /* 0x000fea0003800000 */
[----:B0-2---:R-:W0:Y:S02]  /*0bf0*/  LDC.64 R10, c[0x0][0x380] ;  /* 0x0000e000ff0a7b82 */ /* 0x005e240000000a00 */
[----:B0-----:R-:W-:-:S05]  /*0c00*/  IMAD.WIDE R8, R8, 0x4, R10 ;  /* 0x0000000408087825 */ /* 0x001fca00078e020a */
[----:B------:R-:W2:Y:S02]  /*0c10*/  LDG.E R13, desc[UR6][R8.64] ;  /* 0x00000006080d7981 */ /* 0x000ea4000c1e1900 */
[----:B--2--5:R-:W-:-:S13]  /*0c20*/  FSETP.GTU.AND P0, PT, R13, R6, PT ;  /* 0x000000060d00720b */ /* 0x024fda0003f0c000 */
[----:B------:R-:W-:-:S05]  /*0c30*/  @!P0 IMAD.WIDE R10, R4, 0x4, R10 ;  /* 0x00000004040a8825 */ /* 0x000fca00078e020a */
[----:B------:R-:W2:Y:S01]  /*0c40*/  @!P0 LDG.E R7, desc[UR6][R10.64+0x4] ;  /* 0x000004060a078981 */ /* 0x000ea2000c1e1900 */
[----:B------:R-:W-:-:S03]  /*0c50*/  @!P0 IADD3 R6, PT, PT, R4, 0x1, RZ ;  /* 0x0000000104068810 */ /* 0x000fc60007ffe0ff */
[----:B------:R1:W-:Y:S02]  /*0c60*/  @!P0 STG.E desc[UR6][R10.64+0x4], R13 ;  /* 0x0000040d0a008986 */ /* 0x0003e4000c101906 */
[----:B------:R-:W-:Y:S02]  /*0c70*/  @!P0 IMAD.MOV.U32 R4, RZ, RZ, R6 ;  /* 0x000000ffff048224 */ /* 0x000fe400078e0006 */
[----:B--2---:R1:W-:Y:S05]  /*0c80*/  @!P0 STG.E desc[UR6][R8.64], R7 ;  /* 0x0000000708008986 */ /* 0x0043ea000c101906 */
.L_x_0:
[----:B01----:R-:W0:Y:S01]  /*0c90*/  LDC.64 R8, c[0x0][0x380] ;  /* 0x0000e000ff087b82 */ /* 0x003e220000000a00 */
[----:B------:R-:W3:Y:S01]  /*0ca0*/  LDG.E R15, desc[UR6][R2.64] ;  /* 0x00000006020f7981 */ /* 0x000ee2000c1e1900 */
[----:B0-----:R-:W-:-:S05]  /*0cb0*/  IMAD.WIDE R8, R4, 0x4, R8 ;  /* 0x0000000404087825 */ /* 0x001fca00078e0208 */
[----:B--2---:R-:W2:Y:S01]  /*0cc0*/  LDG.E R13, desc[UR6][R8.64+0x4] ;  /* 0x00000406080d7981 */ /* 0x004ea2000c1e1900 */
[----:B-----5:R-:W0:Y:S01]  /*0cd0*/  LDC.64 R6, c[0x0][0x390] ;  /* 0x0000e400ff067b82 */ /* 0x020e220000000a00 */
[C---:B------:R-:W-:Y:S02]  /*0ce0*/  ISETP.GT.AND P0, PT, R4.reuse, R5, PT ;  /* 0x000000050400720c */ /* 0x040fe40003f04270 */
[----:B------:R-:W-:-:S04]  /*0cf0*/  IADD3 R17, PT, PT, R4, 0x2, RZ ;  /* 0x0000000204117810 */ /* 0x000fc80007ffe0ff */
[----:B------:R-:W-:Y:S01]  /*0d00*/  ISETP.GE.AND P1, PT, R17, R0, PT ;  /* 0x000000001100720c */ /* 0x000fe20003f26270 */
[----:B---3--:R1:W-:Y:S04]  /*0d10*/  STG.E desc[UR6][R8.64+0x4], R15 ;  /* 0x0000040f08007986 */ /* 0x0083e8000c101906 */
[----:B--2---:R1:W-:Y:S04]  /*0d20*/  STG.E desc[UR6][R2.64], R13 ;  /* 0x0000000d02007986 */ /* 0x0043e8000c101906 */
[----:B0-----:R1:W5:Y:S01]  /*0d30*/  LDG.E R11, desc[UR6][R6.64] ;  /* 0x00000006060b7981 */ /* 0x001362000c1e1900 */
[----:B------:R-:W-:Y:S05]  /*0d40*/  @!P0 BRA `(.L_x_7) ;  /* 0x0000000000248947 */ /* 0x000fea0003800000 */
[----:B-1----:R-:W0:Y:S02]  /*0d50*/  LDC.64 R8, c[0x0][0x388] ;  /* 0x0000e200ff087b82 */ /* 0x002e240000000a00 */
[----:B0----5:R-:W-:-:S05]  /*0d60*/  IMAD.WIDE R2, R11, 0x4, R8 ;  /* 0x000000040b027825 */ /* 0x021fca00078e0208 */
[----:B------:R0:W-:Y:S04]  /*0d70*/  STG.E desc[UR6][R2.64+0x4], R5 ;  /* 0x0000040502007986 */ /* 0x0001e8000c101906 */
[----:B------:R-:W2:Y:S02]  /*0d80*/  LDG.E R11, desc[UR6][R6.64] ;  /* 0x00000006060b7981 */ /* 0x000ea4000c1e1900 */
[----:B--2---:R-:W-:-:S05]  /*0d90*/  IMAD.WIDE R8, R11, 0x4, R8 ;  /* 0x000000040b087825 */ /* 0x004fca00078e0208 */
[----:B------:R0:W-:Y:S04]  /*0da0*/  STG.E desc[UR6][R8.64+0x8], R4 ;  /* 0x0000080408007986 */ /* 0x0001e8000c101906 */
[----:B------:R-:W2:Y:S02]  /*0db0*/  LDG.E R11, desc[UR6][R6.64] ;  /* 0x00000006060b7981 */ /* 0x000ea4000c1e1900 */
[----:B--2---:R-:W-:-:S05]  /*0dc0*/  VIADD R11, R11, 0x2 ;  /* 0x000000020b0b7836 */ /* 0x004fca0000000000 */
[----:B------:R0:W-:Y:S02]  /*0dd0*/  STG.E desc[UR6][R6.64], R11 ;  /* 0x0000000b06007986 */ /* 0x0001e4000c101906 */
.L_x_7:
[----:B------:R-:W-:Y:S05]  /*0de0*/  @P1 BRA `(.L_x_8) ;  /* 0x0000000000241947 */ /* 0x000fea0003800000 */
[----:B01----:R-:W0:Y:S02]  /*0df0*/  LDC.64 R2, c[0x0][0x388] ;  /* 0x0000e200ff027b82 */ /* 0x003e240000000a00 */
[----:B0----5:R-:W-:-:S05]  /*0e00*/  IMAD.WIDE R4, R11, 0x4, R2 ;  /* 0x000000040b047825 */ /* 0x021fca00078e0202 */
[----:B------:R2:W-:Y:S04]  /*0e10*/  STG.E desc[UR6][R4.64+0x4], R17 ;  /* 0x0000041104007986 */ /* 0x0005e8000c101906 */
[----:B------:R-:W3:Y:S02]  /*0e20*/  LDG.E R9, desc[UR6][R6.64] ;  /* 0x0000000606097981 */ /* 0x000ee4000c1e1900 */
[----:B---3--:R-:W-:-:S05]  /*0e30*/  IMAD.WIDE R2, R9, 0x4, R2 ;  /* 0x0000000409027825 */ /* 0x008fca00078e0202 */
[----:B------:R2:W-:Y:S04]  /*0e40*/  STG.E desc[UR6][R2.64+0x8], R0 ;  /* 0x0000080002007986 */ /* 0x0005e8000c101906 */
[----:B------:R-:W3:Y:S02]  /*0e50*/  LDG.E R11, desc[UR6][R6.64] ;  /* 0x00000006060b7981 */ /* 0x000ee4000c1e1900 */
[----:B---3--:R-:W-:-:S05]  /*0e60*/  IADD3 R11, PT, PT, R11, 0x2, RZ ;  /* 0x000000020b0b7810 */ /* 0x008fca0007ffe0ff */
[----:B------:R2:W-:Y:S02]  /*0e70*/  STG.E desc[UR6][R6.64], R11 ;  /* 0x0000000b06007986 */ /* 0x0005e4000c101906 */
.L_x_8:
[----:B-----5:R-:W-:-:S13]  /*0e80*/  ISETP.GT.AND P0, PT, R11, -0x1, PT ;  /* 0xffffffff0b00780c */ /* 0x020fda0003f04270 */
[----:B------:R-:W-:Y:S05]  /*0e90*/  @P0 BRA `(.L_x_9) ;  /* 0xfffffff000b80947 */ /* 0x000fea000383ffff */
[----:B------:R-:W-:Y:S05]  /*0ea0*/  EXIT ;  /* 0x000000000000794d */ /* 0x000fea0003800000 */
.L_x_10:
[----:B------:R-:W-:-:S00]  /*0eb0*/  BRA `(.L_x_10) ;  /* 0xfffffffc00fc7947 */ /* 0x000fc0000383ffff */
[----:B------:R-:W-:-:S00]  /*0ec0*/  NOP ;  /* 0x0000000000007918 */ /* 0x000fc00000000000 */
        /* <DEDUP_REMOVED lines=11> */
.L_x_11:


//--------------------- .nv.shared.reserved.0     --------------------------
	.section	.nv.shared.reserved.0,"aw",@nobits
	.weak		__nv_reservedSMEM_offset_0_alias
	.size		__nv_reservedSMEM_offset_0_alias, 0, 64
	.other		__nv_reservedSMEM_offset_0_alias,@"STO_CUDA_RESERVED_SHARED STV_DEFAULT"
__nv_reservedSMEM_offset_0_alias:
	.zero		0
	.zero		64


//--------------------- .nv.constant0._Z16quicksort_kernelPfPiS0_i --------------------------
	.section	.nv.constant0._Z16quicksort_kernelPfPiS0_i,"a",@progbits
	.sectionflags	@""
	.align	4
.nv.constant0._Z16quicksort_kernelPfPiS0_i:
	.zero		924


//--------------------- SYMBOLS --------------------------

	.type		.nv.reservedSmem.offset0,@object
	.size		.nv.reservedSmem.offset0,0x4
